//
// Generated by NVIDIA NVVM Compiler
//
// Compiler Build ID: CL-36424714
// Cuda compilation tools, release 13.0, V13.0.88
// Based on NVVM 20.0.0
//

.version 9.0
.target sm_100
.address_size 64

	// .globl	_Z11MatMulTiledPKfS0_Pfi
// _ZZ11MatMulTiledPKfS0_PfiE4Asub has been demoted
// _ZZ11MatMulTiledPKfS0_PfiE4Bsub has been demoted

.visible .entry _Z11MatMulTiledPKfS0_Pfi(
	.param .u64 .ptr .align 1 _Z11MatMulTiledPKfS0_Pfi_param_0,
	.param .u64 .ptr .align 1 _Z11MatMulTiledPKfS0_Pfi_param_1,
	.param .u64 .ptr .align 1 _Z11MatMulTiledPKfS0_Pfi_param_2,
	.param .u32 _Z11MatMulTiledPKfS0_Pfi_param_3
)
{
	.reg .pred 	%p<8>;
	.reg .b32 	%r<43>;
	.reg .b32 	%f<63>;
	.reg .b64 	%rd<13>;
	// demoted variable
	.shared .align 4 .b8 _ZZ11MatMulTiledPKfS0_PfiE4Asub[1024];
	// demoted variable
	.shared .align 4 .b8 _ZZ11MatMulTiledPKfS0_PfiE4Bsub[1024];
	ld.param.u64 	%rd4, [_Z11MatMulTiledPKfS0_Pfi_param_0];
	ld.param.u64 	%rd5, [_Z11MatMulTiledPKfS0_Pfi_param_1];
	ld.param.u64 	%rd6, [_Z11MatMulTiledPKfS0_Pfi_param_2];
	ld.param.u32 	%r24, [_Z11MatMulTiledPKfS0_Pfi_param_3];
	mov.u32 	%r25, %ctaid.y;
	shl.b32 	%r26, %r25, 4;
	mov.u32 	%r40, %tid.y;
	add.s32 	%r2, %r26, %r40;
	mov.u32 	%r27, %ctaid.x;
	shl.b32 	%r3, %r27, 4;
	mov.u32 	%r38, %tid.x;
	add.s32 	%r5, %r3, %r38;
	setp.lt.s32 	%p1, %r24, 1;
	mov.f32 	%f62, 0f00000000;
	@%p1 bra 	$L__BB0_7;
	add.s32 	%r28, %r24, 15;
	shr.u32 	%r29, %r28, 4;
	shl.b32 	%r30, %r40, 6;
	mov.u32 	%r31, _ZZ11MatMulTiledPKfS0_PfiE4Asub;
	add.s32 	%r6, %r31, %r30;
	shl.b32 	%r32, %r38, 2;
	add.s32 	%r7, %r6, %r32;
	mov.u32 	%r33, _ZZ11MatMulTiledPKfS0_PfiE4Bsub;
	add.s32 	%r9, %r33, %r32;
	add.s32 	%r8, %r9, %r30;
	neg.s32 	%r42, %r29;
	mad.lo.s32 	%r34, %r40, %r24, %r38;
	add.s32 	%r41, %r34, %r3;
	shl.b32 	%r12, %r24, 4;
	mad.lo.s32 	%r39, %r24, %r2, %r38;
	cvta.to.global.u64 	%rd1, %rd4;
	cvta.to.global.u64 	%rd2, %rd5;
	mov.f32 	%f62, 0f00000000;
$L__BB0_2:
	setp.ge.u32 	%p2, %r2, %r24;
	mul.wide.s32 	%rd7, %r39, 4;
	add.s64 	%rd3, %rd1, %rd7;
	setp.ge.s32 	%p3, %r38, %r24;
	mov.f32 	%f60, 0f00000000;
	or.pred  	%p4, %p2, %p3;
	@%p4 bra 	$L__BB0_4;
	ld.global.f32 	%f60, [%rd3];
$L__BB0_4:
	st.shared.f32 	[%r7], %f60;
	mov.f32 	%f61, 0f00000000;
	max.s32 	%r35, %r5, %r40;
	setp.ge.s32 	%p5, %r35, %r24;
	@%p5 bra 	$L__BB0_6;
	mul.wide.s32 	%rd8, %r41, 4;
	add.s64 	%rd9, %rd2, %rd8;
	ld.global.f32 	%f61, [%rd9];
$L__BB0_6:
	st.shared.f32 	[%r8], %f61;
	bar.sync 	0;
	ld.shared.f32 	%f12, [%r6];
	ld.shared.f32 	%f13, [%r9];
	fma.rn.f32 	%f14, %f12, %f13, %f62;
	ld.shared.f32 	%f15, [%r6+4];
	ld.shared.f32 	%f16, [%r9+64];
	fma.rn.f32 	%f17, %f15, %f16, %f14;
	ld.shared.f32 	%f18, [%r6+8];
	ld.shared.f32 	%f19, [%r9+128];
	fma.rn.f32 	%f20, %f18, %f19, %f17;
	ld.shared.f32 	%f21, [%r6+12];
	ld.shared.f32 	%f22, [%r9+192];
	fma.rn.f32 	%f23, %f21, %f22, %f20;
	ld.shared.f32 	%f24, [%r6+16];
	ld.shared.f32 	%f25, [%r9+256];
	fma.rn.f32 	%f26, %f24, %f25, %f23;
	ld.shared.f32 	%f27, [%r6+20];
	ld.shared.f32 	%f28, [%r9+320];
	fma.rn.f32 	%f29, %f27, %f28, %f26;
	ld.shared.f32 	%f30, [%r6+24];
	ld.shared.f32 	%f31, [%r9+384];
	fma.rn.f32 	%f32, %f30, %f31, %f29;
	ld.shared.f32 	%f33, [%r6+28];
	ld.shared.f32 	%f34, [%r9+448];
	fma.rn.f32 	%f35, %f33, %f34, %f32;
	ld.shared.f32 	%f36, [%r6+32];
	ld.shared.f32 	%f37, [%r9+512];
	fma.rn.f32 	%f38, %f36, %f37, %f35;
	ld.shared.f32 	%f39, [%r6+36];
	ld.shared.f32 	%f40, [%r9+576];
	fma.rn.f32 	%f41, %f39, %f40, %f38;
	ld.shared.f32 	%f42, [%r6+40];
	ld.shared.f32 	%f43, [%r9+640];
	fma.rn.f32 	%f44, %f42, %f43, %f41;
	ld.shared.f32 	%f45, [%r6+44];
	ld.shared.f32 	%f46, [%r9+704];
	fma.rn.f32 	%f47, %f45, %f46, %f44;
	ld.shared.f32 	%f48, [%r6+48];
	ld.shared.f32 	%f49, [%r9+768];
	fma.rn.f32 	%f50, %f48, %f49, %f47;
	ld.shared.f32 	%f51, [%r6+52];
	ld.shared.f32 	%f52, [%r9+832];
	fma.rn.f32 	%f53, %f51, %f52, %f50;
	ld.shared.f32 	%f54, [%r6+56];
	ld.shared.f32 	%f55, [%r9+896];
	fma.rn.f32 	%f56, %f54, %f55, %f53;
	ld.shared.f32 	%f57, [%r6+60];
	ld.shared.f32 	%f58, [%r9+960];
	fma.rn.f32 	%f62, %f57, %f58, %f56;
	bar.sync 	0;
	add.s32 	%r42, %r42, 1;
	setp.ne.s32 	%p6, %r42, 0;
	add.s32 	%r41, %r41, %r12;
	add.s32 	%r40, %r40, 16;
	add.s32 	%r39, %r39, 16;
	add.s32 	%r38, %r38, 16;
	@%p6 bra 	$L__BB0_2;
$L__BB0_7:
	max.s32 	%r36, %r2, %r5;
	setp.ge.s32 	%p7, %r36, %r24;
	@%p7 bra 	$L__BB0_9;
	mad.lo.s32 	%r37, %r24, %r2, %r5;
	cvta.to.global.u64 	%rd10, %rd6;
	mul.wide.s32 	%rd11, %r37, 4;
	add.s64 	%rd12, %rd10, %rd11;
	st.global.f32 	[%rd12], %f62;
$L__BB0_9:
	ret;

}


// ===== COMPILED SASS (sm_100) =====

	.target	sm_100

	.elftype	@"ET_EXEC"


//--------------------- .note.nv.tkinfo           --------------------------
	.section	.note.nv.tkinfo,"",@"SHT_NOTE"
	.sectionflags	@"SHF_NOTE_NV_TKINFO"
	.tkinfo
        /*0018*/ 	.word	0x00000002
        /*0030*/ 	.string	""
        /*0030*/ 	.string	"ptxas"
        /*0030*/ 	.string	"Cuda compilation tools, release 13.0, V13.0.88"
        /*0030*/ 	.string	"Build cuda_13.0.r13.0/compiler.36424714_0"
        /*0030*/ 	.string	"-arch sm_100 -m 64 "



//--------------------- .note.nv.cuinfo           --------------------------
	.section	.note.nv.cuinfo,"",@"SHT_NOTE"
	.sectionflags	@"SHF_NOTE_NV_CUINFO"
        /*0018*/ 	.short	0x0002
        /*001a*/ 	.short	0x0064
        /*001c*/ 	.short	0x0082
	.zero		2


//--------------------- .nv.info                  --------------------------
	.section	.nv.info,"",@"SHT_CUDA_INFO"
	.align	4


	//----- nvinfo : EIATTR_REGCOUNT
	.align		4
        /*0000*/ 	.byte	0x04, 0x2f
        /*0002*/ 	.short	(.L_1 - .L_0)
	.align		4
.L_0:
        /*0004*/ 	.word	index@(_Z11MatMulTiledPKfS0_Pfi)
        /*0008*/ 	.word	0x00000020


	//----- nvinfo : EIATTR_FRAME_SIZE
	.align		4
.L_1:
        /*000c*/ 	.byte	0x04, 0x11
        /*000e*/ 	.short	(.L_3 - .L_2)
	.align		4
.L_2:
        /*0010*/ 	.word	index@(_Z11MatMulTiledPKfS0_Pfi)
        /*0014*/ 	.word	0x00000000


	//----- nvinfo : EIATTR_MIN_STACK_SIZE
	.align		4
.L_3:
        /*0018*/ 	.byte	0x04, 0x12
        /*001a*/ 	.short	(.L_5 - .L_4)
	.align		4
.L_4:
        /*001c*/ 	.word	index@(_Z11MatMulTiledPKfS0_Pfi)
        /*0020*/ 	.word	0x00000000
.L_5:


//--------------------- .nv.compat                --------------------------
	.section	.nv.compat,"",@"SHT_CUDA_COMPAT_INFO"
	.align	4
        /*0000*/ 	.byte	0x02, 0x09, 0x00, 0x00, 0x02, 0x02, 0x01, 0x00, 0x02, 0x05, 0x05, 0x00, 0x03, 0x07, 0x01, 0x01
        /*0010*/ 	.byte	0x02, 0x03, 0x00, 0x00, 0x02, 0x06, 0x01, 0x00, 0x04, 0x0b, 0x08, 0x00, 0x09, 0x00, 0x00, 0x00
        /*0020*/ 	.byte	0x00, 0x00, 0x00, 0x00


//--------------------- .nv.info._Z11MatMulTiledPKfS0_Pfi --------------------------
	.section	.nv.info._Z11MatMulTiledPKfS0_Pfi,"",@"SHT_CUDA_INFO"
	.sectionflags	@""
	.align	4


	//----- nvinfo : EIATTR_CUDA_API_VERSION
	.align		4
        /*0000*/ 	.byte	0x04, 0x37
        /*0002*/ 	.short	(.L_7 - .L_6)
.L_6:
        /*0004*/ 	.word	0x00000082


	//----- nvinfo : EIATTR_KPARAM_INFO
	.align		4
.L_7:
        /*0008*/ 	.byte	0x04, 0x17
        /*000a*/ 	.short	(.L_9 - .L_8)
.L_8:
        /*000c*/ 	.word	0x00000000
        /*0010*/ 	.short	0x0003
        /*0012*/ 	.short	0x0018
        /*0014*/ 	.byte	0x00, 0xf0, 0x11, 0x00


	//----- nvinfo : EIATTR_KPARAM_INFO
	.align		4
.L_9:
        /*0018*/ 	.byte	0x04, 0x17
        /*001a*/ 	.short	(.L_11 - .L_10)
.L_10:
        /*001c*/ 	.word	0x00000000
        /*0020*/ 	.short	0x0002
        /*0022*/ 	.short	0x0010
        /*0024*/ 	.byte	0x00, 0xf5, 0x21, 0x00


	//----- nvinfo : EIATTR_KPARAM_INFO
	.align		4
.L_11:
        /*0028*/ 	.byte	0x04, 0x17
        /*002a*/ 	.short	(.L_13 - .L_12)
.L_12:
        /*002c*/ 	.word	0x00000000
        /*0030*/ 	.short	0x0001
        /*0032*/ 	.short	0x0008
        /*0034*/ 	.byte	0x00, 0xf5, 0x21, 0x00


	//----- nvinfo : EIATTR_KPARAM_INFO
	.align		4
.L_13:
        /*0038*/ 	.byte	0x04, 0x17
        /*003a*/ 	.short	(.L_15 - .L_14)
.L_14:
        /*003c*/ 	.word	0x00000000
        /*0040*/ 	.short	0x0000
        /*0042*/ 	.short	0x0000
        /*0044*/ 	.byte	0x00, 0xf5, 0x21, 0x00


	//----- nvinfo : EIATTR_SPARSE_MMA_MASK
	.align		4
.L_15:
        /*0048*/ 	.byte	0x03, 0x50
        /*004a*/ 	.short	0x0000


	//----- nvinfo : EIATTR_MAXREG_COUNT
	.align		4
        /*004c*/ 	.byte	0x03, 0x1b
        /*004e*/ 	.short	0x00ff


	//----- nvinfo : EIATTR_NUM_BARRIERS
	.align		4
        /*0050*/ 	.byte	0x02, 0x4c
        /*0052*/ 	.byte	0x01
	.zero		1


	//----- nvinfo : EIATTR_MERCURY_ISA_VERSION
	.align		4
        /*0054*/ 	.byte	0x03, 0x5f
        /*0056*/ 	.short	0x0101


	//----- nvinfo : EIATTR_VRC_CTA_INIT_COUNT
	.align		4
        /*0058*/ 	.byte	0x02, 0x4a
	.zero		1
	.zero		1


	//----- nvinfo : EIATTR_EXIT_INSTR_OFFSETS
	.align		4
        /*005c*/ 	.byte	0x04, 0x1c
        /*005e*/ 	.short	(.L_17 - .L_16)


	//   ....[0]....
.L_16:
        /*0060*/ 	.word	0x000005c0


	//   ....[1]....
        /*0064*/ 	.word	0x00000610


	//----- nvinfo : EIATTR_CBANK_PARAM_SIZE
	.align		4
.L_17:
        /*0068*/ 	.byte	0x03, 0x19
        /*006a*/ 	.short	0x001c


	//----- nvinfo : EIATTR_PARAM_CBANK
	.align		4
        /*006c*/ 	.byte	0x04, 0x0a
        /*006e*/ 	.short	(.L_19 - .L_18)
	.align		4
.L_18:
        /*0070*/ 	.word	index@(.nv.constant0._Z11MatMulTiledPKfS0_Pfi)
        /*0074*/ 	.short	0x0380
        /*0076*/ 	.short	0x001c


	//----- nvinfo : EIATTR_SW_WAR
	.align		4
.L_19:
        /*0078*/ 	.byte	0x04, 0x36
        /*007a*/ 	.short	(.L_21 - .L_20)
.L_20:
        /*007c*/ 	.word	0x00000008
.L_21:


//--------------------- .nv.callgraph             --------------------------
	.section	.nv.callgraph,"",@"SHT_CUDA_CALLGRAPH"
	.align	4
	.sectionentsize	8
	.align		4
        /*0000*/ 	.word	0x00000000
	.align		4
        /*0004*/ 	.word	0xffffffff
	.align		4
        /*0008*/ 	.word	0x00000000
	.align		4
        /*000c*/ 	.word	0xfffffffe
	.align		4
        /*0010*/ 	.word	0x00000000
	.align		4
        /*0014*/ 	.word	0xfffffffd
	.align		4
        /*0018*/ 	.word	0x00000000
	.align		4
        /*001c*/ 	.word	0xfffffffc


//--------------------- .text._Z11MatMulTiledPKfS0_Pfi --------------------------
	.section	.text._Z11MatMulTiledPKfS0_Pfi,"ax",@progbits
	.align	128
        .global         _Z11MatMulTiledPKfS0_Pfi
        .type           _Z11MatMulTiledPKfS0_Pfi,@function
        .size           _Z11MatMulTiledPKfS0_Pfi,(.L_x_3 - _Z11MatMulTiledPKfS0_Pfi)
        .other          _Z11MatMulTiledPKfS0_Pfi,@"STO_CUDA_ENTRY STV_DEFAULT"
_Z11MatMulTiledPKfS0_Pfi:
.text._Z11MatMulTiledPKfS0_Pfi:
[----:B------:R-:W-:Y:S01]  /*0000*/  LDC R1, c[0x0][0x37c] ;  /* 0x0000df00ff017b82 */ /* 0x000fe20000000800 */
[----:B------:R-:W0:Y:S01]  /*0010*/  LDCU UR4, c[0x0][0x398] ;  /* 0x00007300ff0477ac */ /* 0x000e220008000800 */
[----:B------:R-:W1:Y:S01]  /*0020*/  S2R R5, SR_CTAID.Y ;  /* 0x0000000000057919 */ /* 0x000e620000002600 */
[----:B------:R-:W-:Y:S01]  /*0030*/  HFMA2 R25, -RZ, RZ, 0, 0 ;  /* 0x00000000ff197431 */ /* 0x000fe200000001ff */
[----:B------:R-:W2:Y:S01]  /*0040*/  LDCU.64 UR8, c[0x0][0x358] ;  /* 0x00006b00ff0877ac */ /* 0x000ea20008000a00 */
[----:B------:R-:W1:Y:S01]  /*0050*/  S2R R3, SR_TID.Y ;  /* 0x0000000000037919 */ /* 0x000e620000002200 */
[----:B------:R-:W3:Y:S01]  /*0060*/  S2R R10, SR_CTAID.X ;  /* 0x00000000000a7919 */ /* 0x000ee20000002500 */
[----:B------:R-:W3:Y:S01]  /*0070*/  S2R R2, SR_TID.X ;  /* 0x0000000000027919 */ /* 0x000ee20000002100 */
[----:B0-----:R-:W-:-:S04]  /*0080*/  MOV R6, UR4 ;  /* 0x0000000400067c02 */ /* 0x001fc80008000f00 */
[----:B------:R-:W-:Y:S02]  /*0090*/  ISETP.GE.AND P0, PT, R6, 0x1, PT ;  /* 0x000000010600780c */ /* 0x000fe40003f06270 */
[----:B-1----:R-:W-:Y:S02]  /*00a0*/  LEA R5, R5, R3, 0x4 ;  /* 0x0000000305057211 */ /* 0x002fe400078e20ff */
[----:B---3--:R-:W-:-:S09]  /*00b0*/  LEA R4, R10, R2, 0x4 ;  /* 0x000000020a047211 */ /* 0x008fd200078e20ff */
[----:B--2---:R-:W-:Y:S05]  /*00c0*/  @!P0 BRA `(.L_x_0) ;  /* 0x0000000400348947 */ /* 0x004fea0003800000 */
[----:B------:R-:W0:Y:S01]  /*00d0*/  S2UR UR6, SR_CgaCtaId ;  /* 0x00000000000679c3 */ /* 0x000e220000008800 */
[----:B------:R-:W-:Y:S01]  /*00e0*/  UMOV UR4, 0x400 ;  /* 0x0000040000047882 */ /* 0x000fe20000000000 */
[----:B------:R-:W-:Y:S01]  /*00f0*/  IADD3 R8, PT, PT, R6, 0xf, RZ ;  /* 0x0000000f06087810 */ /* 0x000fe20007ffe0ff */
[----:B------:R-:W-:Y:S01]  /*0100*/  UIADD3 UR5, UPT, UPT, UR4, 0x400, URZ ;  /* 0x0000040004057890 */ /* 0x000fe2000fffe0ff */
[-CC-:B------:R-:W-:Y:S01]  /*0110*/  IMAD R7, R3, R6.reuse, R2.reuse ;  /* 0x0000000603077224 */ /* 0x180fe200078e0202 */
[----:B------:R-:W-:Y:S01]  /*0120*/  MOV R25, RZ ;  /* 0x000000ff00197202 */ /* 0x000fe20000000f00 */
[----:B------:R-:W-:Y:S01]  /*0130*/  IMAD R18, R5, R6, R2 ;  /* 0x0000000605127224 */ /* 0x000fe200078e0202 */
[----:B------:R-:W-:Y:S01]  /*0140*/  SHF.R.U32.HI R8, RZ, 0x4, R8 ;  /* 0x00000004ff087819 */ /* 0x000fe20000011608 */
[----:B------:R-:W1:Y:S01]  /*0150*/  LDC R0, c[0x0][0x398] ;  /* 0x0000e600ff007b82 */ /* 0x000e620000000800 */
[----:B------:R-:W-:Y:S02]  /*0160*/  IMAD R7, R10, 0x10, R7 ;  /* 0x000000100a077824 */ /* 0x000fe400078e0207 */
[----:B------:R-:W-:-:S05]  /*0170*/  IADD3 R19, PT, PT, -R8, RZ, RZ ;  /* 0x000000ff08137210 */ /* 0x000fca0007ffe1ff */
[----:B------:R-:W2:Y:S01]  /*0180*/  LDC.64 R22, c[0x0][0x380] ;  /* 0x0000e000ff167b82 */ /* 0x000ea20000000a00 */
[----:B0-----:R-:W-:Y:S02]  /*0190*/  ULEA UR5, UR6, UR5, 0x18 ;  /* 0x0000000506057291 */ /* 0x001fe4000f8ec0ff */
[----:B------:R-:W-:-:S04]  /*01a0*/  ULEA UR4, UR6, UR4, 0x18 ;  /* 0x0000000406047291 */ /* 0x000fc8000f8ec0ff */
[----:B------:R-:W-:Y:S02]  /*01b0*/  LEA R16, R2, UR5, 0x2 ;  /* 0x0000000502107c11 */ /* 0x000fe4000f8e10ff */
[----:B------:R-:W-:-:S03]  /*01c0*/  LEA R17, R3, UR4, 0x6 ;  /* 0x0000000403117c11 */ /* 0x000fc6000f8e30ff */
[----:B------:R-:W-:Y:S01]  /*01d0*/  IMAD R21, R3, 0x40, R16 ;  /* 0x0000004003157824 */ /* 0x000fe200078e0210 */
[----:B------:R-:W-:-:S07]  /*01e0*/  LEA R20, R2, R17, 0x2 ;  /* 0x0000001102147211 */ /* 0x000fce00078e10ff */
.L_x_1:
[----:B-1----:R-:W-:Y:S01]  /*01f0*/  MOV R6, R0 ;  /* 0x0000000000067202 */ /* 0x002fe20000000f00 */
[----:B------:R-:W-:Y:S01]  /*0200*/  HFMA2 R29, -RZ, RZ, 0, 0 ;  /* 0x00000000ff1d7431 */ /* 0x000fe200000001ff */
[----:B------:R-:W-:Y:S02]  /*0210*/  VIMNMX R9, PT, PT, R4, R3, !PT ;  /* 0x0000000304097248 */ /* 0x000fe40007fe0100 */
[-C--:B------:R-:W-:Y:S02]  /*0220*/  ISETP.GE.AND P0, PT, R2, R6.reuse, PT ;  /* 0x000000060200720c */ /* 0x080fe40003f06270 */
[-C--:B------:R-:W-:Y:S01]  /*0230*/  ISETP.GE.AND P1, PT, R9, R6.reuse, PT ;  /* 0x000000060900720c */ /* 0x080fe20003f26270 */
[----:B--2---:R-:W-:Y:S01]  /*0240*/  IMAD.WIDE R8, R18, 0x4, R22 ;  /* 0x0000000412087825 */ /* 0x004fe200078e0216 */
[----:B------:R-:W-:Y:S02]  /*0250*/  ISETP.GE.U32.OR P0, PT, R5, R6, P0 ;  /* 0x000000060500720c */ /* 0x000fe40000706470 */
[----:B------:R-:W-:-:S09]  /*0260*/  MOV R24, RZ ;  /* 0x000000ff00187202 */ /* 0x000fd20000000f00 */
[----:B------:R-:W0:Y:S02]  /*0270*/  @!P1 LDC.64 R10, c[0x0][0x388] ;  /* 0x0000e200ff0a9b82 */ /* 0x000e240000000a00 */
[----:B------:R-:W2:Y:S01]  /*0280*/  @!P0 LDG.E R29, desc[UR8][R8.64] ;  /* 0x00000008081d8981 */ /* 0x000ea2000c1e1900 */
[----:B0-----:R-:W-:-:S05]  /*0290*/  @!P1 IMAD.WIDE R10, R7, 0x4, R10 ;  /* 0x00000004070a9825 */ /* 0x001fca00078e020a */
[----:B------:R-:W3:Y:S01]  /*02a0*/  @!P1 LDG.E R24, desc[UR8][R10.64] ;  /* 0x000000080a189981 */ /* 0x000ee2000c1e1900 */
[----:B------:R-:W-:-:S05]  /*02b0*/  VIADD R19, R19, 0x1 ;  /* 0x0000000113137836 */ /* 0x000fca0000000000 */
[----:B------:R-:W-:Y:S02]  /*02c0*/  ISETP.NE.AND P0, PT, R19, RZ, PT ;  /* 0x000000ff1300720c */ /* 0x000fe40003f05270 */
[----:B------:R-:W-:Y:S02]  /*02d0*/  IADD3 R3, PT, PT, R3, 0x10, RZ ;  /* 0x0000001003037810 */ /* 0x000fe40007ffe0ff */
[----:B------:R-:W-:Y:S02]  /*02e0*/  IADD3 R18, PT, PT, R18, 0x10, RZ ;  /* 0x0000001012127810 */ /* 0x000fe40007ffe0ff */
[----:B------:R-:W-:Y:S02]  /*02f0*/  IADD3 R2, PT, PT, R2, 0x10, RZ ;  /* 0x0000001002027810 */ /* 0x000fe40007ffe0ff */
[----:B------:R-:W-:Y:S01]  /*0300*/  LEA R7, R6, R7, 0x4 ;  /* 0x0000000706077211 */ /* 0x000fe200078e20ff */
[----:B--2---:R-:W-:Y:S04]  /*0310*/  STS [R20], R29 ;  /* 0x0000001d14007388 */ /* 0x004fe80000000800 */
[----:B---3--:R-:W-:Y:S01]  /*0320*/  STS [R21], R24 ;  /* 0x0000001815007388 */ /* 0x008fe20000000800 */
[----:B------:R-:W-:Y:S06]  /*0330*/  BAR.SYNC.DEFER_BLOCKING 0x0 ;  /* 0x0000000000007b1d */ /* 0x000fec0000010000 */
[----:B------:R-:W-:Y:S04]  /*0340*/  LDS R26, [R16] ;  /* 0x00000000101a7984 */ /* 0x000fe80000000800 */
[----:B------:R-:W0:Y:S04]  /*0350*/  LDS.128 R12, [R17] ;  /* 0x00000000110c7984 */ /* 0x000e280000000c00 */
[----:B------:R-:W1:Y:S04]  /*0360*/  LDS R28, [R16+0x40] ;  /* 0x00004000101c7984 */ /* 0x000e680000000800 */
[----:B------:R-:W2:Y:S04]  /*0370*/  LDS R27, [R16+0x80] ;  /* 0x00008000101b7984 */ /* 0x000ea80000000800 */
[----:B------:R-:W-:Y:S04]  /*0380*/  LDS.128 R8, [R17+0x10] ;  /* 0x0000100011087984 */ /* 0x000fe80000000c00 */
[----:B------:R-:W-:Y:S01]  /*0390*/  LDS R24, [R16+0x140] ;  /* 0x0001400010187984 */ /* 0x000fe20000000800 */
[----:B0-----:R-:W-:-:S03]  /*03a0*/  FFMA R26, R12, R26, R25 ;  /* 0x0000001a0c1a7223 */ /* 0x001fc60000000019 */
[----:B------:R-:W0:Y:S01]  /*03b0*/  LDS R12, [R16+0xc0] ;  /* 0x0000c000100c7984 */ /* 0x000e220000000800 */
[----:B-1----:R-:W-:-:S03]  /*03c0*/  FFMA R26, R28, R13, R26 ;  /* 0x0000000d1c1a7223 */ /* 0x002fc6000000001a */
[----:B------:R-:W1:Y:S04]  /*03d0*/  LDS R13, [R16+0x100] ;  /* 0x00010000100d7984 */ /* 0x000e680000000800 */
[----:B------:R-:W3:Y:S01]  /*03e0*/  LDS R25, [R16+0x180] ;  /* 0x0001800010197984 */ /* 0x000ee20000000800 */
[----:B--2---:R-:W-:-:S04]  /*03f0*/  FFMA R27, R27, R14, R26 ;  /* 0x0000000e1b1b7223 */ /* 0x004fc8000000001a */
[----:B0-----:R-:W-:Y:S02]  /*0400*/  FFMA R15, R12, R15, R27 ;  /* 0x0000000f0c0f7223 */ /* 0x001fe4000000001b */
[----:B------:R-:W-:Y:S02]  /*0410*/  LDS R27, [R16+0x200] ;  /* 0x00020000101b7984 */ /* 0x000fe40000000800 */
[----:B-1----:R-:W-:Y:S02]  /*0420*/  FFMA R13, R8, R13, R15 ;  /* 0x0000000d080d7223 */ /* 0x002fe4000000000f */
[----:B------:R-:W0:Y:S02]  /*0430*/  LDS R8, [R16+0x1c0] ;  /* 0x0001c00010087984 */ /* 0x000e240000000800 */
[----:B------:R-:W-:Y:S02]  /*0440*/  FFMA R26, R24, R9, R13 ;  /* 0x00000009181a7223 */ /* 0x000fe4000000000d */
[----:B------:R-:W1:Y:S04]  /*0450*/  LDS.128 R12, [R17+0x20] ;  /* 0x00002000110c7984 */ /* 0x000e680000000c00 */
[----:B------:R-:W2:Y:S01]  /*0460*/  LDS R24, [R16+0x240] ;  /* 0x0002400010187984 */ /* 0x000ea20000000800 */
[----:B---3--:R-:W-:-:S03]  /*0470*/  FFMA R9, R25, R10, R26 ;  /* 0x0000000a19097223 */ /* 0x008fc6000000001a */
[----:B------:R-:W3:Y:S01]  /*0480*/  LDS R25, [R16+0x280] ;  /* 0x0002800010197984 */ /* 0x000ee20000000800 */
[----:B0-----:R-:W-:-:S04]  /*0490*/  FFMA R9, R8, R11, R9 ;  /* 0x0000000b08097223 */ /* 0x001fc80000000009 */
[----:B-1----:R-:W-:Y:S02]  /*04a0*/  FFMA R9, R12, R27, R9 ;  /* 0x0000001b0c097223 */ /* 0x002fe40000000009 */
[----:B------:R-:W0:Y:S02]  /*04b0*/  LDS R12, [R16+0x2c0] ;  /* 0x0002c000100c7984 */ /* 0x000e240000000800 */
[----:B--2---:R-:W-:Y:S02]  /*04c0*/  FFMA R24, R24, R13, R9 ;  /* 0x0000000d18187223 */ /* 0x004fe40000000009 */
[----:B------:R-:W-:Y:S04]  /*04d0*/  LDS R13, [R16+0x300] ;  /* 0x00030000100d7984 */ /* 0x000fe80000000800 */
[----:B------:R-:W1:Y:S01]  /*04e0*/  LDS.128 R8, [R17+0x30] ;  /* 0x0000300011087984 */ /* 0x000e620000000c00 */
[----:B---3--:R-:W-:-:S03]  /*04f0*/  FFMA R25, R25, R14, R24 ;  /* 0x0000000e19197223 */ /* 0x008fc60000000018 */
[----:B------:R-:W2:Y:S04]  /*0500*/  LDS R27, [R16+0x340] ;  /* 0x00034000101b7984 */ /* 0x000ea80000000800 */
[----:B------:R-:W3:Y:S04]  /*0510*/  LDS R24, [R16+0x380] ;  /* 0x0003800010187984 */ /* 0x000ee80000000800 */
[----:B------:R-:W4:Y:S01]  /*0520*/  LDS R14, [R16+0x3c0] ;  /* 0x0003c000100e7984 */ /* 0x000f220000000800 */
[----:B0-----:R-:W-:-:S04]  /*0530*/  FFMA R15, R12, R15, R25 ;  /* 0x0000000f0c0f7223 */ /* 0x001fc80000000019 */
[----:B-1----:R-:W-:-:S04]  /*0540*/  FFMA R8, R8, R13, R15 ;  /* 0x0000000d08087223 */ /* 0x002fc8000000000f */
[----:B--2---:R-:W-:-:S04]  /*0550*/  FFMA R9, R27, R9, R8 ;  /* 0x000000091b097223 */ /* 0x004fc80000000008 */
[----:B---3--:R-:W-:-:S04]  /*0560*/  FFMA R9, R24, R10, R9 ;  /* 0x0000000a18097223 */ /* 0x008fc80000000009 */
[----:B----4-:R-:W-:Y:S01]  /*0570*/  FFMA R25, R14, R11, R9 ;  /* 0x0000000b0e197223 */ /* 0x010fe20000000009 */
[----:B------:R-:W-:Y:S06]  /*0580*/  BAR.SYNC.DEFER_BLOCKING 0x0 ;  /* 0x0000000000007b1d */ /* 0x000fec0000010000 */
[----:B------:R-:W-:Y:S05]  /*0590*/  @P0 BRA `(.L_x_1) ;  /* 0xfffffffc00140947 */ /* 0x000fea000383ffff */
.L_x_0:
[----:B------:R-:W-:-:S04]  /*05a0*/  VIMNMX R3, PT, PT, R5, R4, !PT ;  /* 0x0000000405037248 */ /* 0x000fc80007fe0100 */
[----:B------:R-:W-:-:S13]  /*05b0*/  ISETP.GE.AND P0, PT, R3, R6, PT ;  /* 0x000000060300720c */ /* 0x000fda0003f06270 */
[----:B------:R-:W-:Y:S05]  /*05c0*/  @P0 EXIT ;  /* 0x000000000000094d */ /* 0x000fea0003800000 */
[----:B------:R-:W0:Y:S01]  /*05d0*/  LDC.64 R2, c[0x0][0x390] ;  /* 0x0000e400ff027b82 */ /* 0x000e220000000a00 */
[----:B------:R-:W-:-:S04]  /*05e0*/  IMAD R5, R5, R6, R4 ;  /* 0x0000000605057224 */ /* 0x000fc800078e0204 */
[----:B0-----:R-:W-:-:S05]  /*05f0*/  IMAD.WIDE R2, R5, 0x4, R2 ;  /* 0x0000000405027825 */ /* 0x001fca00078e0202 */
[----:B------:R-:W-:Y:S01]  /*0600*/  STG.E desc[UR8][R2.64], R25 ;  /* 0x0000001902007986 */ /* 0x000fe2000c101908 */
[----:B------:R-:W-:Y:S05]  /*0610*/  EXIT ;  /* 0x000000000000794d */ /* 0x000fea0003800000 */
.L_x_2:
[----:B------:R-:W-:-:S00]  /*0620*/  BRA `(.L_x_2) ;  /* 0xfffffffc00fc7947 */ /* 0x000fc0000383ffff */
[----:B------:R-:W-:-:S00]  /*0630*/  NOP ;  /* 0x0000000000007918 */ /* 0x000fc00000000000 */
        /* <DEDUP_REMOVED lines=12> */
.L_x_3:


//--------------------- .nv.shared._Z11MatMulTiledPKfS0_Pfi --------------------------
	.section	.nv.shared._Z11MatMulTiledPKfS0_Pfi,"aw",@nobits
	.sectionflags	@""
	.align	4
.nv.shared._Z11MatMulTiledPKfS0_Pfi:
	.zero		3072


//--------------------- .nv.shared.reserved.0     --------------------------
	.section	.nv.shared.reserved.0,"aw",@nobits
	.weak		__nv_reservedSMEM_offset_0_alias
	.size		__nv_reservedSMEM_offset_0_alias, 0, 64
	.other		__nv_reservedSMEM_offset_0_alias,@"STO_CUDA_RESERVED_SHARED STV_DEFAULT"
__nv_reservedSMEM_offset_0_alias:
	.zero		0
	.zero		64


//--------------------- .nv.constant0._Z11MatMulTiledPKfS0_Pfi --------------------------
	.section	.nv.constant0._Z11MatMulTiledPKfS0_Pfi,"a",@progbits
	.sectionflags	@""
	.align	4
.nv.constant0._Z11MatMulTiledPKfS0_Pfi:
	.zero		924


//--------------------- SYMBOLS --------------------------

	.type		.nv.reservedSmem.offset0,@object
	.size		.nv.reservedSmem.offset0,0x4
	.type		.nv.reservedSmem.cap,@object
	.size		.nv.reservedSmem.cap,0x4
